	.headerflags	@"EF_CUDA_TEXMODE_UNIFIED EF_CUDA_64BIT_ADDRESS EF_CUDA_ACCELERATORS EF_CUDA_SM90 EF_CUDA_VIRTUAL_SM(EF_CUDA_SM90)"
	.elftype	@"ET_EXEC"


//--------------------- .nv.info                  --------------------------
	.section	.nv.info,"",@"SHT_CUDA_INFO"
	.align	4


	//----- nvinfo : EIATTR_REGCOUNT
	.align		4
        /*0000*/ 	.byte	0x04, 0x2f
        /*0002*/ 	.short	(.L_3 - .L_2)
	.align		4
.L_2:
        /*0004*/ 	.word	index@(triton_poi_fused__native_batch_norm_legit_no_training_relu_2)
        /*0008*/ 	.word	0x00000011


	//----- nvinfo : EIATTR_MIN_STACK_SIZE
	.align		4
.L_3:
        /*000c*/ 	.byte	0x04, 0x12
        /*000e*/ 	.short	(.L_5 - .L_4)
	.align		4
.L_4:
        /*0010*/ 	.word	index@(triton_poi_fused__native_batch_norm_legit_no_training_relu_2)
        /*0014*/ 	.word	0x00000000


	//----- nvinfo : EIATTR_FRAME_SIZE
	.align		4
.L_5:
        /*0018*/ 	.byte	0x04, 0x11
        /*001a*/ 	.short	(.L_7 - .L_6)
	.align		4
.L_6:
        /*001c*/ 	.word	index@(triton_poi_fused__native_batch_norm_legit_no_training_relu_2)
        /*0020*/ 	.word	0x00000000


	//----- nvinfo : EIATTR_MIN_STACK_SIZE
	.align		4
.L_7:
        /*0024*/ 	.byte	0x04, 0x12
        /*0026*/ 	.short	(.L_9 - .L_8)
	.align		4
.L_8:
        /*0028*/ 	.word	index@(triton_poi_fused__native_batch_norm_legit_no_training_relu_2)
        /*002c*/ 	.word	0x00000000
.L_9:


//--------------------- .nv.info.triton_poi_fused__native_batch_norm_legit_no_training_relu_2 --------------------------
	.section	.nv.info.triton_poi_fused__native_batch_norm_legit_no_training_relu_2,"",@"SHT_CUDA_INFO"
	.sectionflags	@""
	.align	4


	//----- nvinfo : EIATTR_CUDA_API_VERSION
	.align		4
        /*0000*/ 	.byte	0x04, 0x37
        /*0002*/ 	.short	(.L_11 - .L_10)
.L_10:
        /*0004*/ 	.word	0x0000007c


	//----- nvinfo : EIATTR_KPARAM_INFO
	.align		4
.L_11:
        /*0008*/ 	.byte	0x04, 0x17
        /*000a*/ 	.short	(.L_13 - .L_12)
.L_12:
        /*000c*/ 	.word	0x00000000
        /*0010*/ 	.short	0x0006
        /*0012*/ 	.short	0x0030
        /*0014*/ 	.byte	0x00, 0xf0, 0x11, 0x00


	//----- nvinfo : EIATTR_KPARAM_INFO
	.align		4
.L_13:
        /*0018*/ 	.byte	0x04, 0x17
        /*001a*/ 	.short	(.L_15 - .L_14)
.L_14:
        /*001c*/ 	.word	0x00000000
        /*0020*/ 	.short	0x0005
        /*0022*/ 	.short	0x0028
        /*0024*/ 	.byte	0x00, 0xf4, 0x21, 0x00


	//----- nvinfo : EIATTR_KPARAM_INFO
	.align		4
.L_15:
        /*0028*/ 	.byte	0x04, 0x17
        /*002a*/ 	.short	(.L_17 - .L_16)
.L_16:
        /*002c*/ 	.word	0x00000000
        /*0030*/ 	.short	0x0004
        /*0032*/ 	.short	0x0020
        /*0034*/ 	.byte	0x00, 0xf4, 0x21, 0x00


	//----- nvinfo : EIATTR_KPARAM_INFO
	.align		4
.L_17:
        /*0038*/ 	.byte	0x04, 0x17
        /*003a*/ 	.short	(.L_19 - .L_18)
.L_18:
        /*003c*/ 	.word	0x00000000
        /*0040*/ 	.short	0x0003
        /*0042*/ 	.short	0x0018
        /*0044*/ 	.byte	0x00, 0xf4, 0x21, 0x00


	//----- nvinfo : EIATTR_KPARAM_INFO
	.align		4
.L_19:
        /*0048*/ 	.byte	0x04, 0x17
        /*004a*/ 	.short	(.L_21 - .L_20)
.L_20:
        /*004c*/ 	.word	0x00000000
        /*0050*/ 	.short	0x0002
        /*0052*/ 	.short	0x0010
        /*0054*/ 	.byte	0x00, 0xf4, 0x21, 0x00


	//----- nvinfo : EIATTR_KPARAM_INFO
	.align		4
.L_21:
        /*0058*/ 	.byte	0x04, 0x17
        /*005a*/ 	.short	(.L_23 - .L_22)
.L_22:
        /*005c*/ 	.word	0x00000000
        /*0060*/ 	.short	0x0001
        /*0062*/ 	.short	0x0008
        /*0064*/ 	.byte	0x00, 0xf4, 0x21, 0x00


	//----- nvinfo : EIATTR_KPARAM_INFO
	.align		4
.L_23:
        /*0068*/ 	.byte	0x04, 0x17
        /*006a*/ 	.short	(.L_25 - .L_24)
.L_24:
        /*006c*/ 	.word	0x00000000
        /*0070*/ 	.short	0x0000
        /*0072*/ 	.short	0x0000
        /*0074*/ 	.byte	0x00, 0xf4, 0x21, 0x00


	//----- nvinfo : EIATTR_SPARSE_MMA_MASK
	.align		4
.L_25:
        /*0078*/ 	.byte	0x03, 0x50
        /*007a*/ 	.short	0x0000


	//----- nvinfo : EIATTR_MAXREG_COUNT
	.align		4
        /*007c*/ 	.byte	0x03, 0x1b
        /*007e*/ 	.short	0x00ff


	//----- nvinfo : EIATTR_EXIT_INSTR_OFFSETS
	.align		4
        /*0080*/ 	.byte	0x04, 0x1c
        /*0082*/ 	.short	(.L_27 - .L_26)


	//   ....[0]....
.L_26:
        /*0084*/ 	.word	0x00000350


	//----- nvinfo : EIATTR_REQNTID
	.align		4
.L_27:
        /*0088*/ 	.byte	0x04, 0x10
        /*008a*/ 	.short	(.L_29 - .L_28)
.L_28:
        /*008c*/ 	.word	0x00000080
        /*0090*/ 	.word	0x00000001
        /*0094*/ 	.word	0x00000001


	//----- nvinfo : EIATTR_CBANK_PARAM_SIZE
	.align		4
.L_29:
        /*0098*/ 	.byte	0x03, 0x19
        /*009a*/ 	.short	0x0034


	//----- nvinfo : EIATTR_PARAM_CBANK
	.align		4
        /*009c*/ 	.byte	0x04, 0x0a
        /*009e*/ 	.short	(.L_31 - .L_30)
	.align		4
.L_30:
        /*00a0*/ 	.word	index@(.nv.constant0.triton_poi_fused__native_batch_norm_legit_no_training_relu_2)
        /*00a4*/ 	.short	0x0210
        /*00a6*/ 	.short	0x0034


	//----- nvinfo : EIATTR_SW_WAR
	.align		4
.L_31:
        /*00a8*/ 	.byte	0x04, 0x36
        /*00aa*/ 	.short	(.L_33 - .L_32)
.L_32:
        /*00ac*/ 	.word	0x00000008
.L_33:


//--------------------- .nv.callgraph             --------------------------
	.section	.nv.callgraph,"",@"SHT_CUDA_CALLGRAPH"
	.align	4
	.sectionentsize	8
	.align		4
        /*0000*/ 	.word	0x00000000
	.align		4
        /*0004*/ 	.word	0xffffffff
	.align		4
        /*0008*/ 	.word	0x00000000
	.align		4
        /*000c*/ 	.word	0xfffffffe
	.align		4
        /*0010*/ 	.word	0x00000000
	.align		4
        /*0014*/ 	.word	0xfffffffd
	.align		4
        /*0018*/ 	.word	0x00000000
	.align		4
        /*001c*/ 	.word	0xfffffffc


//--------------------- .nv.constant4             --------------------------
	.section	.nv.constant4,"a",@progbits
	.align	8
	.align		8
.nv.constant4:
        /*0000*/ 	.dword	_$_str
	.align		8
        /*0008*/ 	.dword	_$_str_$_2


//--------------------- .text.triton_poi_fused__native_batch_norm_legit_no_training_relu_2 --------------------------
	.section	.text.triton_poi_fused__native_batch_norm_legit_no_training_relu_2,"ax",@progbits
	.align	128
        .global         triton_poi_fused__native_batch_norm_legit_no_training_relu_2
        .type           triton_poi_fused__native_batch_norm_legit_no_training_relu_2,@function
        .size           triton_poi_fused__native_batch_norm_legit_no_training_relu_2,(.L_x_1 - triton_poi_fused__native_batch_norm_legit_no_training_relu_2)
        .other          triton_poi_fused__native_batch_norm_legit_no_training_relu_2,@"STO_CUDA_ENTRY STV_DEFAULT"
triton_poi_fused__native_batch_norm_legit_no_training_relu_2:
.text.triton_poi_fused__native_batch_norm_legit_no_training_relu_2:
[----:B------:R-:W-:Y:S01]  /*0000*/  LDC R1, c[0x0][0x28] ;  /* 0x00000a00ff017b82 */ /* 0x000fe20000000800 */
[----:B------:R-:W1:Y:S07]  /*0010*/  S2R R0, SR_TID.X ;  /* 0x0000000000007919 */ /* 0x000e6e0000002100 */
[----:B------:R-:W2:Y:S01]  /*0020*/  LDC.64 R6, c[0x0][0x220] ;  /* 0x00008800ff067b82 */ /* 0x000ea20000000a00 */
[----:B------:R-:W-:Y:S01]  /*0030*/  ULDC.64 UR4, c[0x0][0x208] ;  /* 0x0000820000047ab9 */ /* 0x000fe20000000a00 */
[----:B------:R-:W3:Y:S06]  /*0040*/  S2R R5, SR_CTAID.X ;  /* 0x0000000000057919 */ /* 0x000eec0000002500 */
[----:B------:R-:W4:Y:S08]  /*0050*/  LDC.64 R8, c[0x0][0x228] ;  /* 0x00008a00ff087b82 */ /* 0x000f300000000a00 */
[----:B------:R-:W5:Y:S01]  /*0060*/  LDC.64 R10, c[0x0][0x230] ;  /* 0x00008c00ff0a7b82 */ /* 0x000f620000000a00 */
[----:B-1----:R-:W-:-:S02]  /*0070*/  SHF.L.U32 R0, R0, 0x1, RZ ;  /* 0x0000000100007819 */ /* 0x002fc400000006ff */
[----:B---3--:R-:W-:Y:S02]  /*0080*/  SHF.R.S32.HI R3, RZ, 0x17, R5 ;  /* 0x00000017ff037819 */ /* 0x008fe40000011405 */
[----:B------:R-:W-:Y:S02]  /*0090*/  LOP3.LUT R0, R0, 0xfe, RZ, 0xc0, !PT ;  /* 0x000000fe00007812 */ /* 0x000fe400078ec0ff */
[----:B------:R-:W-:Y:S02]  /*00a0*/  SGXT R3, R3, 0x1 ;  /* 0x000000010303781a */ /* 0x000fe40000000200 */
[----:B------:R-:W-:Y:S02]  /*00b0*/  LEA R0, R5, R0, 0x8 ;  /* 0x0000000005007211 */ /* 0x000fe400078e40ff */
[----:B------:R-:W1:Y:S02]  /*00c0*/  LDC.64 R4, c[0x0][0x218] ;  /* 0x00008600ff047b82 */ /* 0x000e640000000a00 */
[----:B------:R-:W-:-:S04]  /*00d0*/  LEA.HI R3, R3, R0, RZ, 0x8 ;  /* 0x0000000003037211 */ /* 0x000fc800078f40ff */
[----:B------:R-:W-:-:S04]  /*00e0*/  SHF.R.S32.HI R3, RZ, 0x8, R3 ;  /* 0x00000008ff037819 */ /* 0x000fc80000011403 */
[----:B------:R-:W-:-:S04]  /*00f0*/  LEA.HI R2, R3, R3, RZ, 0x6 ;  /* 0x0000000303027211 */ /* 0x000fc800078f30ff */
[----:B------:R-:W-:-:S04]  /*0100*/  LOP3.LUT R2, R2, 0xffffffc0, RZ, 0xc0, !PT ;  /* 0xffffffc002027812 */ /* 0x000fc800078ec0ff */
[----:B------:R-:W-:Y:S02]  /*0110*/  IADD3 R13, R3, -R2, RZ ;  /* 0x80000002030d7210 */ /* 0x000fe40007ffe0ff */
[----:B------:R-:W3:Y:S03]  /*0120*/  LDC.64 R2, c[0x0][0x210] ;  /* 0x00008400ff027b82 */ /* 0x000ee60000000a00 */
[----:B--2---:R-:W-:-:S06]  /*0130*/  IMAD.WIDE R6, R13, 0x4, R6 ;  /* 0x000000040d067825 */ /* 0x004fcc00078e0206 */
[----:B------:R-:W2:Y:S01]  /*0140*/  LDG.E.EL R6, desc[UR4][R6.64] ;  /* 0x0000000406067981 */ /* 0x000ea2000c2e1900 */
[----:B-1----:R-:W-:-:S05]  /*0150*/  IMAD.WIDE R4, R13, 0x4, R4 ;  /* 0x000000040d047825 */ /* 0x002fca00078e0204 */
[----:B------:R1:W2:Y:S01]  /*0160*/  LDG.E.EL R12, desc[UR4][R4.64] ;  /* 0x00000004040c7981 */ /* 0x0002a2000c2e1900 */
[----:B---3--:R-:W-:Y:S01]  /*0170*/  IMAD.WIDE R2, R0, 0x4, R2 ;  /* 0x0000000400027825 */ /* 0x008fe200078e0202 */
[----:B------:R-:W-:Y:S01]  /*0180*/  HFMA2.MMA R14, -RZ, RZ, 1.625, 0 ;  /* 0x3e800000ff0e7435 */ /* 0x000fe200000001ff */
[----:B-1----:R-:W1:Y:S04]  /*0190*/  LDC.64 R4, c[0x0][0x238] ;  /* 0x00008e00ff047b82 */ /* 0x002e680000000a00 */
[----:B------:R-:W3:Y:S01]  /*01a0*/  LDG.E.64 R2, desc[UR4][R2.64] ;  /* 0x0000000402027981 */ /* 0x000ee2000c1e1b00 */
[----:B----4-:R-:W-:-:S04]  /*01b0*/  IMAD.WIDE R8, R13, 0x4, R8 ;  /* 0x000000040d087825 */ /* 0x010fc800078e0208 */
[----:B-----5:R-:W-:Y:S02]  /*01c0*/  IMAD.WIDE R10, R13, 0x4, R10 ;  /* 0x000000040d0a7825 */ /* 0x020fe400078e020a */
[----:B------:R-:W4:Y:S04]  /*01d0*/  LDG.E.EL R8, desc[UR4][R8.64] ;  /* 0x0000000408087981 */ /* 0x000f28000c2e1900 */
[----:B------:R-:W4:Y:S01]  /*01e0*/  LDG.E.EL R11, desc[UR4][R10.64] ;  /* 0x000000040a0b7981 */ /* 0x000f22000c2e1900 */
[----:B-1----:R-:W-:-:S04]  /*01f0*/  IMAD.WIDE R4, R0, 0x4, R4 ;  /* 0x0000000400047825 */ /* 0x002fc800078e0204 */
[----:B--2---:R-:W-:-:S04]  /*0200*/  FADD R6, R6, 9.9999997473787516356e-06 ;  /* 0x3727c5ac06067421 */ /* 0x004fc80000000000 */
[----:B------:R-:W1:Y:S02]  /*0210*/  MUFU.SQRT R7, R6 ;  /* 0x0000000600077308 */ /* 0x000e640000002000 */
[C---:B-1----:R-:W-:Y:S02]  /*0220*/  FSETP.GT.AND P0, PT, R7.reuse, 8.50705917302346158658e+37, PT ;  /* 0x7e8000000700780b */ /* 0x042fe40003f04000 */
[----:B------:R-:W-:-:S11]  /*0230*/  FSETP.GEU.AND P1, PT, R7, 1.175494350822287508e-38, PT ;  /* 0x008000000700780b */ /* 0x000fd60003f2e000 */
[----:B------:R-:W-:-:S04]  /*0240*/  @P0 FMUL R7, R7, 0.25 ;  /* 0x3e80000007070820 */ /* 0x000fc80000400000 */
[----:B------:R-:W-:-:S06]  /*0250*/  @!P1 FMUL R7, R7, 16777216 ;  /* 0x4b80000007079820 */ /* 0x000fcc0000400000 */
[----:B------:R-:W1:Y:S01]  /*0260*/  MUFU.RCP R7, R7 ;  /* 0x0000000700077308 */ /* 0x000e620000001000 */
[----:B------:R-:W-:Y:S01]  /*0270*/  FSEL R14, R14, 1, P0 ;  /* 0x3f8000000e0e7808 */ /* 0x000fe20000000000 */
[----:B---3--:R-:W-:-:S04]  /*0280*/  FADD R2, R2, -R12 ;  /* 0x8000000c02027221 */ /* 0x008fc80000000000 */
[----:B------:R-:W-:Y:S01]  /*0290*/  @!P1 FMUL R14, R14, 16777216 ;  /* 0x4b8000000e0e9820 */ /* 0x000fe20000400000 */
[----:B------:R-:W-:-:S03]  /*02a0*/  FADD R3, R3, -R12 ;  /* 0x8000000c03037221 */ /* 0x000fc60000000000 */
[----:B-1----:R-:W-:-:S04]  /*02b0*/  FMUL R14, R7, R14 ;  /* 0x0000000e070e7220 */ /* 0x002fc80000400000 */
[-C--:B------:R-:W-:Y:S01]  /*02c0*/  FMUL R2, R2, R14.reuse ;  /* 0x0000000e02027220 */ /* 0x080fe20000400000 */
[----:B------:R-:W-:-:S03]  /*02d0*/  FMUL R14, R3, R14 ;  /* 0x0000000e030e7220 */ /* 0x000fc60000400000 */
[C-C-:B----4-:R-:W-:Y:S01]  /*02e0*/  FFMA R2, R8.reuse, R2, R11.reuse ;  /* 0x0000000208027223 */ /* 0x150fe2000000000b */
[----:B------:R-:W-:-:S04]  /*02f0*/  FFMA R14, R8, R14, R11 ;  /* 0x0000000e080e7223 */ /* 0x000fc8000000000b */
[----:B------:R-:W-:Y:S02]  /*0300*/  FSETP.GEU.AND P0, PT, R2, RZ, PT ;  /* 0x000000ff0200720b */ /* 0x000fe40003f0e000 */
[----:B------:R-:W-:Y:S02]  /*0310*/  FSETP.GEU.AND P1, PT, R14, RZ, PT ;  /* 0x000000ff0e00720b */ /* 0x000fe40003f2e000 */
[----:B------:R-:W-:Y:S02]  /*0320*/  FSEL R2, R2, RZ, P0 ;  /* 0x000000ff02027208 */ /* 0x000fe40000000000 */
[----:B------:R-:W-:-:S05]  /*0330*/  FSEL R3, R14, RZ, P1 ;  /* 0x000000ff0e037208 */ /* 0x000fca0000800000 */
[----:B------:R-:W-:Y:S01]  /*0340*/  STG.E.64 desc[UR4][R4.64], R2 ;  /* 0x0000000204007986 */ /* 0x000fe2000c101b04 */
[----:B------:R-:W-:Y:S05]  /*0350*/  EXIT ;  /* 0x000000000000794d */ /* 0x000fea0003800000 */
.L_x_0:
[----:B------:R-:W-:-:S00]  /*0360*/  BRA `(.L_x_0) ;  /* 0xfffffffc00fc7947 */ /* 0x000fc0000383ffff */
[----:B------:R-:W-:-:S00]  /*0370*/  NOP ;  /* 0x0000000000007918 */ /* 0x000fc00000000000 */
        /* <DEDUP_REMOVED lines=8> */
.L_x_1:


//--------------------- .nv.global.init           --------------------------
	.section	.nv.global.init,"aw",@progbits
.nv.global.init:
	.type		_$_str,@object
	.size		_$_str,(_$_str_$_2 - _$_str)
_$_str:
        /*0000*/ 	.byte	0x5f, 0x5f, 0x43, 0x55, 0x44, 0x41, 0x5f, 0x46, 0x54, 0x5a, 0x00
	.type		_$_str_$_2,@object
	.size		_$_str_$_2,(.L_1 - _$_str_$_2)
_$_str_$_2:
        /*000b*/ 	.byte	0x5f, 0x5f, 0x43, 0x55, 0x44, 0x41, 0x5f, 0x50, 0x52, 0x45, 0x43, 0x5f, 0x53, 0x51, 0x52, 0x54
        /*001b*/ 	.byte	0x00
.L_1:


//--------------------- .nv.constant0.triton_poi_fused__native_batch_norm_legit_no_training_relu_2 --------------------------
	.section	.nv.constant0.triton_poi_fused__native_batch_norm_legit_no_training_relu_2,"a",@progbits
	.sectionflags	@""
	.align	4
.nv.constant0.triton_poi_fused__native_batch_norm_legit_no_training_relu_2:
	.zero		580
